//
// Generated by NVIDIA NVVM Compiler
//
// Compiler Build ID: CL-36424714
// Cuda compilation tools, release 13.0, V13.0.88
// Based on NVVM 20.0.0
//

.version 9.0
.target sm_100
.address_size 64

	// .globl	_Z12gpu_functionPiS_iii

.visible .entry _Z12gpu_functionPiS_iii(
	.param .u64 .ptr .align 1 _Z12gpu_functionPiS_iii_param_0,
	.param .u64 .ptr .align 1 _Z12gpu_functionPiS_iii_param_1,
	.param .u32 _Z12gpu_functionPiS_iii_param_2,
	.param .u32 _Z12gpu_functionPiS_iii_param_3,
	.param .u32 _Z12gpu_functionPiS_iii_param_4
)
{
	.reg .pred 	%p<6>;
	.reg .b32 	%r<60>;
	.reg .b64 	%rd<21>;

	ld.param.u64 	%rd3, [_Z12gpu_functionPiS_iii_param_0];
	ld.param.u64 	%rd4, [_Z12gpu_functionPiS_iii_param_1];
	ld.param.u32 	%r4, [_Z12gpu_functionPiS_iii_param_2];
	ld.param.u32 	%r3, [_Z12gpu_functionPiS_iii_param_3];
	ld.param.u32 	%r5, [_Z12gpu_functionPiS_iii_param_4];
	cvta.to.global.u64 	%rd1, %rd4;
	cvta.to.global.u64 	%rd2, %rd3;
	mov.u32 	%r6, %tid.x;
	mov.u32 	%r7, %ctaid.x;
	mad.lo.s32 	%r8, %r4, %r7, %r6;
	shr.u32 	%r9, %r3, 31;
	add.s32 	%r10, %r3, %r9;
	shr.s32 	%r11, %r10, 1;
	div.s32 	%r1, %r8, %r11;
	mul.lo.s32 	%r12, %r1, %r11;
	sub.s32 	%r2, %r8, %r12;
	shr.u32 	%r13, %r5, 31;
	add.s32 	%r14, %r5, %r13;
	shr.u32 	%r15, %r14, 1;
	mul.lo.s32 	%r16, %r15, %r11;
	shl.b32 	%r17, %r16, 2;
	setp.gt.s32 	%p1, %r8, %r17;
	@%p1 bra 	$L__BB0_9;
	and.b32  	%r18, %r1, 3;
	setp.ne.s32 	%p2, %r18, 0;
	@%p2 bra 	$L__BB0_3;
	shr.s32 	%r19, %r1, 1;
	shl.b32 	%r20, %r2, 1;
	mad.lo.s32 	%r21, %r19, %r3, %r3;
	add.s32 	%r22, %r21, %r20;
	add.s32 	%r23, %r22, 1;
	mul.wide.s32 	%rd5, %r23, 4;
	add.s64 	%rd6, %rd2, %rd5;
	ld.global.u32 	%r24, [%rd6];
	mul.lo.s32 	%r25, %r1, %r3;
	shr.s32 	%r26, %r25, 1;
	add.s32 	%r27, %r26, %r2;
	mul.wide.s32 	%rd7, %r27, 4;
	add.s64 	%rd8, %rd1, %rd7;
	st.global.u32 	[%rd8], %r24;
$L__BB0_3:
	and.b32  	%r28, %r1, -2147483645;
	setp.eq.s32 	%p3, %r28, 3;
	@%p3 bra 	$L__BB0_8;
	setp.eq.s32 	%p4, %r28, 2;
	@%p4 bra 	$L__BB0_7;
	setp.ne.s32 	%p5, %r28, 1;
	@%p5 bra 	$L__BB0_9;
	shr.u32 	%r50, %r1, 1;
	mad.lo.s32 	%r51, %r50, %r3, %r3;
	shl.b32 	%r52, %r2, 1;
	add.s32 	%r53, %r51, %r52;
	mul.wide.s32 	%rd17, %r53, 4;
	add.s64 	%rd18, %rd2, %rd17;
	ld.global.u32 	%r54, [%rd18];
	mul.lo.s32 	%r55, %r1, %r3;
	shr.u32 	%r56, %r55, 31;
	add.s32 	%r57, %r55, %r56;
	shr.s32 	%r58, %r57, 1;
	add.s32 	%r59, %r58, %r2;
	mul.wide.s32 	%rd19, %r59, 4;
	add.s64 	%rd20, %rd1, %rd19;
	st.global.u32 	[%rd20], %r54;
	bra.uni 	$L__BB0_9;
$L__BB0_7:
	shr.u32 	%r40, %r1, 2;
	mul.lo.s32 	%r41, %r3, %r40;
	shl.b32 	%r42, %r41, 1;
	shl.b32 	%r43, %r2, 1;
	add.s32 	%r44, %r43, %r42;
	or.b32  	%r45, %r44, 1;
	mul.wide.s32 	%rd13, %r45, 4;
	add.s64 	%rd14, %rd2, %rd13;
	ld.global.u32 	%r46, [%rd14];
	mul.lo.s32 	%r47, %r1, %r3;
	shr.s32 	%r48, %r47, 1;
	add.s32 	%r49, %r48, %r2;
	mul.wide.s32 	%rd15, %r49, 4;
	add.s64 	%rd16, %rd1, %rd15;
	st.global.u32 	[%rd16], %r46;
	bra.uni 	$L__BB0_9;
$L__BB0_8:
	shr.u32 	%r29, %r1, 2;
	mul.lo.s32 	%r30, %r3, %r29;
	shl.b32 	%r31, %r30, 1;
	shl.b32 	%r32, %r2, 1;
	add.s32 	%r33, %r31, %r32;
	mul.wide.s32 	%rd9, %r33, 4;
	add.s64 	%rd10, %rd2, %rd9;
	ld.global.u32 	%r34, [%rd10];
	mul.lo.s32 	%r35, %r1, %r3;
	shr.u32 	%r36, %r35, 31;
	add.s32 	%r37, %r35, %r36;
	shr.s32 	%r38, %r37, 1;
	add.s32 	%r39, %r38, %r2;
	mul.wide.s32 	%rd11, %r39, 4;
	add.s64 	%rd12, %rd1, %rd11;
	st.global.u32 	[%rd12], %r34;
$L__BB0_9:
	ret;

}


// ===== COMPILED SASS (sm_100) =====

	.target	sm_100

	.elftype	@"ET_EXEC"


//--------------------- .note.nv.tkinfo           --------------------------
	.section	.note.nv.tkinfo,"",@"SHT_NOTE"
	.sectionflags	@"SHF_NOTE_NV_TKINFO"
	.tkinfo
        /*0018*/ 	.word	0x00000002
        /*0030*/ 	.string	""
        /*0030*/ 	.string	"ptxas"
        /*0030*/ 	.string	"Cuda compilation tools, release 13.0, V13.0.88"
        /*0030*/ 	.string	"Build cuda_13.0.r13.0/compiler.36424714_0"
        /*0030*/ 	.string	"-arch sm_100 -m 64 "



//--------------------- .note.nv.cuinfo           --------------------------
	.section	.note.nv.cuinfo,"",@"SHT_NOTE"
	.sectionflags	@"SHF_NOTE_NV_CUINFO"
        /*0018*/ 	.short	0x0002
        /*001a*/ 	.short	0x0064
        /*001c*/ 	.short	0x0082
	.zero		2


//--------------------- .nv.info                  --------------------------
	.section	.nv.info,"",@"SHT_CUDA_INFO"
	.align	4


	//----- nvinfo : EIATTR_REGCOUNT
	.align		4
        /*0000*/ 	.byte	0x04, 0x2f
        /*0002*/ 	.short	(.L_1 - .L_0)
	.align		4
.L_0:
        /*0004*/ 	.word	index@(_Z12gpu_functionPiS_iii)
        /*0008*/ 	.word	0x0000000e


	//----- nvinfo : EIATTR_FRAME_SIZE
	.align		4
.L_1:
        /*000c*/ 	.byte	0x04, 0x11
        /*000e*/ 	.short	(.L_3 - .L_2)
	.align		4
.L_2:
        /*0010*/ 	.word	index@(_Z12gpu_functionPiS_iii)
        /*0014*/ 	.word	0x00000000


	//----- nvinfo : EIATTR_MIN_STACK_SIZE
	.align		4
.L_3:
        /*0018*/ 	.byte	0x04, 0x12
        /*001a*/ 	.short	(.L_5 - .L_4)
	.align		4
.L_4:
        /*001c*/ 	.word	index@(_Z12gpu_functionPiS_iii)
        /*0020*/ 	.word	0x00000000
.L_5:


//--------------------- .nv.compat                --------------------------
	.section	.nv.compat,"",@"SHT_CUDA_COMPAT_INFO"
	.align	4
        /*0000*/ 	.byte	0x02, 0x09, 0x00, 0x00, 0x02, 0x02, 0x01, 0x00, 0x02, 0x05, 0x05, 0x00, 0x03, 0x07, 0x01, 0x01
        /*0010*/ 	.byte	0x02, 0x03, 0x00, 0x00, 0x02, 0x06, 0x01, 0x00, 0x04, 0x0b, 0x08, 0x00, 0x09, 0x00, 0x00, 0x00
        /*0020*/ 	.byte	0x00, 0x00, 0x00, 0x00


//--------------------- .nv.info._Z12gpu_functionPiS_iii --------------------------
	.section	.nv.info._Z12gpu_functionPiS_iii,"",@"SHT_CUDA_INFO"
	.sectionflags	@""
	.align	4


	//----- nvinfo : EIATTR_CUDA_API_VERSION
	.align		4
        /*0000*/ 	.byte	0x04, 0x37
        /*0002*/ 	.short	(.L_7 - .L_6)
.L_6:
        /*0004*/ 	.word	0x00000082


	//----- nvinfo : EIATTR_KPARAM_INFO
	.align		4
.L_7:
        /*0008*/ 	.byte	0x04, 0x17
        /*000a*/ 	.short	(.L_9 - .L_8)
.L_8:
        /*000c*/ 	.word	0x00000000
        /*0010*/ 	.short	0x0004
        /*0012*/ 	.short	0x0018
        /*0014*/ 	.byte	0x00, 0xf0, 0x11, 0x00


	//----- nvinfo : EIATTR_KPARAM_INFO
	.align		4
.L_9:
        /*0018*/ 	.byte	0x04, 0x17
        /*001a*/ 	.short	(.L_11 - .L_10)
.L_10:
        /*001c*/ 	.word	0x00000000
        /*0020*/ 	.short	0x0003
        /*0022*/ 	.short	0x0014
        /*0024*/ 	.byte	0x00, 0xf0, 0x11, 0x00


	//----- nvinfo : EIATTR_KPARAM_INFO
	.align		4
.L_11:
        /*0028*/ 	.byte	0x04, 0x17
        /*002a*/ 	.short	(.L_13 - .L_12)
.L_12:
        /*002c*/ 	.word	0x00000000
        /*0030*/ 	.short	0x0002
        /*0032*/ 	.short	0x0010
        /*0034*/ 	.byte	0x00, 0xf0, 0x11, 0x00


	//----- nvinfo : EIATTR_KPARAM_INFO
	.align		4
.L_13:
        /*0038*/ 	.byte	0x04, 0x17
        /*003a*/ 	.short	(.L_15 - .L_14)
.L_14:
        /*003c*/ 	.word	0x00000000
        /*0040*/ 	.short	0x0001
        /*0042*/ 	.short	0x0008
        /*0044*/ 	.byte	0x00, 0xf5, 0x21, 0x00


	//----- nvinfo : EIATTR_KPARAM_INFO
	.align		4
.L_15:
        /*0048*/ 	.byte	0x04, 0x17
        /*004a*/ 	.short	(.L_17 - .L_16)
.L_16:
        /*004c*/ 	.word	0x00000000
        /*0050*/ 	.short	0x0000
        /*0052*/ 	.short	0x0000
        /*0054*/ 	.byte	0x00, 0xf5, 0x21, 0x00


	//----- nvinfo : EIATTR_SPARSE_MMA_MASK
	.align		4
.L_17:
        /*0058*/ 	.byte	0x03, 0x50
        /*005a*/ 	.short	0x0000


	//----- nvinfo : EIATTR_MAXREG_COUNT
	.align		4
        /*005c*/ 	.byte	0x03, 0x1b
        /*005e*/ 	.short	0x00ff


	//----- nvinfo : EIATTR_MERCURY_ISA_VERSION
	.align		4
        /*0060*/ 	.byte	0x03, 0x5f
        /*0062*/ 	.short	0x0101


	//----- nvinfo : EIATTR_VRC_CTA_INIT_COUNT
	.align		4
        /*0064*/ 	.byte	0x02, 0x4a
	.zero		1
	.zero		1


	//----- nvinfo : EIATTR_EXIT_INSTR_OFFSETS
	.align		4
        /*0068*/ 	.byte	0x04, 0x1c
        /*006a*/ 	.short	(.L_19 - .L_18)


	//   ....[0]....
.L_18:
        /*006c*/ 	.word	0x00000260


	//   ....[1]....
        /*0070*/ 	.word	0x00000400


	//   ....[2]....
        /*0074*/ 	.word	0x000004d0


	//   ....[3]....
        /*0078*/ 	.word	0x00000590


	//   ....[4]....
        /*007c*/ 	.word	0x00000660


	//----- nvinfo : EIATTR_CRS_STACK_SIZE
	.align		4
.L_19:
        /*0080*/ 	.byte	0x04, 0x1e
        /*0082*/ 	.short	(.L_21 - .L_20)
.L_20:
        /*0084*/ 	.word	0x00000000


	//----- nvinfo : EIATTR_CBANK_PARAM_SIZE
	.align		4
.L_21:
        /*0088*/ 	.byte	0x03, 0x19
        /*008a*/ 	.short	0x001c


	//----- nvinfo : EIATTR_PARAM_CBANK
	.align		4
        /*008c*/ 	.byte	0x04, 0x0a
        /*008e*/ 	.short	(.L_23 - .L_22)
	.align		4
.L_22:
        /*0090*/ 	.word	index@(.nv.constant0._Z12gpu_functionPiS_iii)
        /*0094*/ 	.short	0x0380
        /*0096*/ 	.short	0x001c


	//----- nvinfo : EIATTR_SW_WAR
	.align		4
.L_23:
        /*0098*/ 	.byte	0x04, 0x36
        /*009a*/ 	.short	(.L_25 - .L_24)
.L_24:
        /*009c*/ 	.word	0x00000008
.L_25:


//--------------------- .nv.callgraph             --------------------------
	.section	.nv.callgraph,"",@"SHT_CUDA_CALLGRAPH"
	.align	4
	.sectionentsize	8
	.align		4
        /*0000*/ 	.word	0x00000000
	.align		4
        /*0004*/ 	.word	0xffffffff
	.align		4
        /*0008*/ 	.word	0x00000000
	.align		4
        /*000c*/ 	.word	0xfffffffe
	.align		4
        /*0010*/ 	.word	0x00000000
	.align		4
        /*0014*/ 	.word	0xfffffffd
	.align		4
        /*0018*/ 	.word	0x00000000
	.align		4
        /*001c*/ 	.word	0xfffffffc


//--------------------- .text._Z12gpu_functionPiS_iii --------------------------
	.section	.text._Z12gpu_functionPiS_iii,"ax",@progbits
	.align	128
        .global         _Z12gpu_functionPiS_iii
        .type           _Z12gpu_functionPiS_iii,@function
        .size           _Z12gpu_functionPiS_iii,(.L_x_5 - _Z12gpu_functionPiS_iii)
        .other          _Z12gpu_functionPiS_iii,@"STO_CUDA_ENTRY STV_DEFAULT"
_Z12gpu_functionPiS_iii:
.text._Z12gpu_functionPiS_iii:
[----:B------:R-:W-:Y:S08]  /*0000*/  LDC R1, c[0x0][0x37c] ;  /* 0x0000df00ff017b82 */ /* 0x000ff00000000800 */
[----:B------:R-:W0:Y:S01]  /*0010*/  LDC.64 R2, c[0x0][0x390] ;  /* 0x0000e400ff027b82 */ /* 0x000e220000000a00 */
[----:B------:R-:W1:Y:S07]  /*0020*/  S2R R9, SR_TID.X ;  /* 0x0000000000097919 */ /* 0x000e6e0000002100 */
[----:B------:R-:W1:Y:S01]  /*0030*/  S2UR UR4, SR_CTAID.X ;  /* 0x00000000000479c3 */ /* 0x000e620000002500 */
[----:B0-----:R-:W-:-:S04]  /*0040*/  LEA.HI R0, R3, R3, RZ, 0x1 ;  /* 0x0000000303007211 */ /* 0x001fc800078f08ff */
[----:B------:R-:W-:-:S04]  /*0050*/  SHF.R.S32.HI R7, RZ, 0x1, R0 ;  /* 0x00000001ff077819 */ /* 0x000fc80000011400 */
[-C--:B------:R-:W-:Y:S01]  /*0060*/  IABS R11, R7.reuse ;  /* 0x00000007000b7213 */ /* 0x080fe20000000000 */
[----:B-1----:R-:W-:Y:S01]  /*0070*/  IMAD R2, R2, UR4, R9 ;  /* 0x0000000402027c24 */ /* 0x002fe2000f8e0209 */
[----:B------:R-:W-:Y:S01]  /*0080*/  IABS R10, R7 ;  /* 0x00000007000a7213 */ /* 0x000fe20000000000 */
[----:B------:R-:W0:Y:S01]  /*0090*/  LDCU UR4, c[0x0][0x398] ;  /* 0x00007300ff0477ac */ /* 0x000e220008000800 */
[----:B------:R-:W1:Y:S02]  /*00a0*/  I2F.RP R0, R11 ;  /* 0x0000000b00007306 */ /* 0x000e640000209400 */
[----:B------:R-:W-:-:S06]  /*00b0*/  IABS R8, R2 ;  /* 0x0000000200087213 */ /* 0x000fcc0000000000 */
[----:B-1----:R-:W1:Y:S01]  /*00c0*/  MUFU.RCP R0, R0 ;  /* 0x0000000000007308 */ /* 0x002e620000001000 */
[----:B0-----:R-:W-:-:S04]  /*00d0*/  ULEA.HI UR4, UR4, UR4, URZ, 0x1 ;  /* 0x0000000404047291 */ /* 0x001fc8000f8f08ff */
[----:B------:R-:W-:Y:S01]  /*00e0*/  USHF.R.U32.HI UR4, URZ, 0x1, UR4 ;  /* 0x00000001ff047899 */ /* 0x000fe20008011604 */
[----:B-1----:R-:W-:-:S04]  /*00f0*/  VIADD R4, R0, 0xffffffe ;  /* 0x0ffffffe00047836 */ /* 0x002fc80000000000 */
[----:B------:R0:W1:Y:S02]  /*0100*/  F2I.FTZ.U32.TRUNC.NTZ R5, R4 ;  /* 0x0000000400057305 */ /* 0x000064000021f000 */
[----:B0-----:R-:W-:Y:S02]  /*0110*/  IMAD.MOV.U32 R4, RZ, RZ, RZ ;  /* 0x000000ffff047224 */ /* 0x001fe400078e00ff */
[----:B-1----:R-:W-:-:S04]  /*0120*/  IMAD.MOV R6, RZ, RZ, -R5 ;  /* 0x000000ffff067224 */ /* 0x002fc800078e0a05 */
[----:B------:R-:W-:Y:S01]  /*0130*/  IMAD R9, R6, R11, RZ ;  /* 0x0000000b06097224 */ /* 0x000fe200078e02ff */
[----:B------:R-:W-:-:S03]  /*0140*/  MOV R6, R8 ;  /* 0x0000000800067202 */ /* 0x000fc60000000f00 */
[----:B------:R-:W-:-:S04]  /*0150*/  IMAD.HI.U32 R5, R5, R9, R4 ;  /* 0x0000000905057227 */ /* 0x000fc800078e0004 */
[----:B------:R-:W-:Y:S02]  /*0160*/  IMAD.MOV R9, RZ, RZ, -R10 ;  /* 0x000000ffff097224 */ /* 0x000fe400078e0a0a */
[----:B------:R-:W-:Y:S01]  /*0170*/  IMAD.HI.U32 R0, R5, R6, RZ ;  /* 0x0000000605007227 */ /* 0x000fe200078e00ff */
[----:B------:R-:W-:-:S03]  /*0180*/  LOP3.LUT R5, R2, R7, RZ, 0x3c, !PT ;  /* 0x0000000702057212 */ /* 0x000fc600078e3cff */
[----:B------:R-:W-:Y:S01]  /*0190*/  IMAD R4, R0, R9, R6 ;  /* 0x0000000900047224 */ /* 0x000fe200078e0206 */
[----:B------:R-:W-:-:S04]  /*01a0*/  ISETP.GE.AND P1, PT, R5, RZ, PT ;  /* 0x000000ff0500720c */ /* 0x000fc80003f26270 */
[----:B------:R-:W-:-:S13]  /*01b0*/  ISETP.GT.U32.AND P2, PT, R11, R4, PT ;  /* 0x000000040b00720c */ /* 0x000fda0003f44070 */
[-C--:B------:R-:W-:Y:S01]  /*01c0*/  @!P2 IADD3 R4, PT, PT, R4, -R11.reuse, RZ ;  /* 0x8000000b0404a210 */ /* 0x080fe20007ffe0ff */
[----:B------:R-:W-:Y:S01]  /*01d0*/  @!P2 VIADD R0, R0, 0x1 ;  /* 0x000000010000a836 */ /* 0x000fe20000000000 */
[C---:B------:R-:W-:Y:S02]  /*01e0*/  ISETP.NE.AND P2, PT, R7.reuse, RZ, PT ;  /* 0x000000ff0700720c */ /* 0x040fe40003f45270 */
[----:B------:R-:W-:Y:S01]  /*01f0*/  ISETP.GE.U32.AND P0, PT, R4, R11, PT ;  /* 0x0000000b0400720c */ /* 0x000fe20003f06070 */
[----:B------:R-:W-:-:S04]  /*0200*/  IMAD R4, R7, UR4, RZ ;  /* 0x0000000407047c24 */ /* 0x000fc8000f8e02ff */
[----:B------:R-:W-:-:S08]  /*0210*/  IMAD.SHL.U32 R5, R4, 0x4, RZ ;  /* 0x0000000404057824 */ /* 0x000fd000078e00ff */
[----:B------:R-:W-:Y:S02]  /*0220*/  @P0 IADD3 R0, PT, PT, R0, 0x1, RZ ;  /* 0x0000000100000810 */ /* 0x000fe40007ffe0ff */
[----:B------:R-:W-:-:S03]  /*0230*/  ISETP.GT.AND P0, PT, R2, R5, PT ;  /* 0x000000050200720c */ /* 0x000fc60003f04270 */
[----:B------:R-:W-:Y:S01]  /*0240*/  @!P1 IMAD.MOV R0, RZ, RZ, -R0 ;  /* 0x000000ffff009224 */ /* 0x000fe200078e0a00 */
[----:B------:R-:W-:-:S09]  /*0250*/  @!P2 LOP3.LUT R0, RZ, R7, RZ, 0x33, !PT ;  /* 0x00000007ff00a212 */ /* 0x000fd200078e33ff */
[----:B------:R-:W-:Y:S05]  /*0260*/  @P0 EXIT ;  /* 0x000000000000094d */ /* 0x000fea0003800000 */
[C---:B------:R-:W-:Y:S01]  /*0270*/  LOP3.LUT P0, RZ, R0.reuse, 0x3, RZ, 0xc0, !PT ;  /* 0x0000000300ff7812 */ /* 0x040fe2000780c0ff */
[----:B------:R-:W0:Y:S01]  /*0280*/  LDCU.64 UR4, c[0x0][0x358] ;  /* 0x00006b00ff0477ac */ /* 0x000e220008000a00 */
[C---:B------:R-:W-:Y:S01]  /*0290*/  IADD3 R4, PT, PT, -R0.reuse, RZ, RZ ;  /* 0x000000ff00047210 */ /* 0x040fe20007ffe1ff */
[----:B------:R-:W-:Y:S01]  /*02a0*/  BSSY.RECONVERGENT B0, `(.L_x_0) ;  /* 0x0000011000007945 */ /* 0x000fe20003800200 */
[----:B------:R-:W-:-:S03]  /*02b0*/  LOP3.LUT R8, R0, 0x80000003, RZ, 0xc0, !PT ;  /* 0x8000000300087812 */ /* 0x000fc600078ec0ff */
[----:B------:R-:W-:Y:S01]  /*02c0*/  IMAD R2, R7, R4, R2 ;  /* 0x0000000407027224 */ /* 0x000fe200078e0202 */
[----:B------:R-:W-:-:S05]  /*02d0*/  ISETP.NE.AND P1, PT, R8, 0x3, PT ;  /* 0x000000030800780c */ /* 0x000fca0003f25270 */
[----:B------:R-:W-:Y:S08]  /*02e0*/  @P0 BRA `(.L_x_1) ;  /* 0x0000000000300947 */ /* 0x000ff00003800000 */
[----:B------:R-:W1:Y:S01]  /*02f0*/  LDC.64 R4, c[0x0][0x380] ;  /* 0x0000e000ff047b82 */ /* 0x000e620000000a00 */
[----:B------:R-:W-:-:S05]  /*0300*/  SHF.R.S32.HI R6, RZ, 0x1, R0 ;  /* 0x00000001ff067819 */ /* 0x000fca0000011400 */
[----:B------:R-:W-:-:S04]  /*0310*/  IMAD R7, R6, R3, R3 ;  /* 0x0000000306077224 */ /* 0x000fc800078e0203 */
[----:B------:R-:W-:-:S05]  /*0320*/  IMAD R7, R2, 0x2, R7 ;  /* 0x0000000202077824 */ /* 0x000fca00078e0207 */
[----:B------:R-:W-:-:S05]  /*0330*/  IADD3 R7, PT, PT, R7, 0x1, RZ ;  /* 0x0000000107077810 */ /* 0x000fca0007ffe0ff */
[----:B-1----:R-:W-:Y:S02]  /*0340*/  IMAD.WIDE R4, R7, 0x4, R4 ;  /* 0x0000000407047825 */ /* 0x002fe400078e0204 */
[----:B------:R-:W1:Y:S04]  /*0350*/  LDC.64 R6, c[0x0][0x388] ;  /* 0x0000e200ff067b82 */ /* 0x000e680000000a00 */
[----:B0-----:R-:W2:Y:S01]  /*0360*/  LDG.E R5, desc[UR4][R4.64] ;  /* 0x0000000404057981 */ /* 0x001ea2000c1e1900 */
[----:B------:R-:W-:-:S05]  /*0370*/  IMAD R9, R0, R3, RZ ;  /* 0x0000000300097224 */ /* 0x000fca00078e02ff */
[----:B------:R-:W-:-:S05]  /*0380*/  LEA.HI.SX32 R9, R9, R2, 0x1f ;  /* 0x0000000209097211 */ /* 0x000fca00078ffaff */
[----:B-1----:R-:W-:-:S05]  /*0390*/  IMAD.WIDE R6, R9, 0x4, R6 ;  /* 0x0000000409067825 */ /* 0x002fca00078e0206 */
[----:B--2---:R1:W-:Y:S02]  /*03a0*/  STG.E desc[UR4][R6.64], R5 ;  /* 0x0000000506007986 */ /* 0x0043e4000c101904 */
.L_x_1:
[----:B0-----:R-:W-:Y:S05]  /*03b0*/  BSYNC.RECONVERGENT B0 ;  /* 0x0000000000007941 */ /* 0x001fea0003800200 */
.L_x_0:
[----:B------:R-:W-:Y:S05]  /*03c0*/  @!P1 BRA `(.L_x_2) ;  /* 0x0000000000749947 */ /* 0x000fea0003800000 */
[----:B------:R-:W-:-:S13]  /*03d0*/  ISETP.NE.AND P0, PT, R8, 0x2, PT ;  /* 0x000000020800780c */ /* 0x000fda0003f05270 */
[----:B------:R-:W-:Y:S05]  /*03e0*/  @!P0 BRA `(.L_x_3) ;  /* 0x00000000003c8947 */ /* 0x000fea0003800000 */
[----:B------:R-:W-:-:S13]  /*03f0*/  ISETP.NE.AND P0, PT, R8, 0x1, PT ;  /* 0x000000010800780c */ /* 0x000fda0003f05270 */
[----:B------:R-:W-:Y:S05]  /*0400*/  @P0 EXIT ;  /* 0x000000000000094d */ /* 0x000fea0003800000 */
[----:B-1----:R-:W0:Y:S01]  /*0410*/  LDC.64 R4, c[0x0][0x380] ;  /* 0x0000e000ff047b82 */ /* 0x002e220000000a00 */
[----:B------:R-:W-:-:S05]  /*0420*/  SHF.R.U32.HI R6, RZ, 0x1, R0 ;  /* 0x00000001ff067819 */ /* 0x000fca0000011600 */
[----:B------:R-:W-:-:S04]  /*0430*/  IMAD R7, R6, R3, R3 ;  /* 0x0000000306077224 */ /* 0x000fc800078e0203 */
[----:B------:R-:W-:-:S04]  /*0440*/  IMAD R7, R2, 0x2, R7 ;  /* 0x0000000202077824 */ /* 0x000fc800078e0207 */
[----:B0-----:R-:W-:Y:S02]  /*0450*/  IMAD.WIDE R4, R7, 0x4, R4 ;  /* 0x0000000407047825 */ /* 0x001fe400078e0204 */
[----:B------:R-:W0:Y:S04]  /*0460*/  LDC.64 R6, c[0x0][0x388] ;  /* 0x0000e200ff067b82 */ /* 0x000e280000000a00 */
[----:B------:R-:W2:Y:S01]  /*0470*/  LDG.E R5, desc[UR4][R4.64] ;  /* 0x0000000404057981 */ /* 0x000ea2000c1e1900 */
[----:B------:R-:W-:-:S05]  /*0480*/  IMAD R3, R0, R3, RZ ;  /* 0x0000000300037224 */ /* 0x000fca00078e02ff */
[----:B------:R-:W-:-:S04]  /*0490*/  LEA.HI R3, R3, R3, RZ, 0x1 ;  /* 0x0000000303037211 */ /* 0x000fc800078f08ff */
[----:B------:R-:W-:-:S05]  /*04a0*/  LEA.HI.SX32 R3, R3, R2, 0x1f ;  /* 0x0000000203037211 */ /* 0x000fca00078ffaff */
[----:B0-----:R-:W-:-:S05]  /*04b0*/  IMAD.WIDE R2, R3, 0x4, R6 ;  /* 0x0000000403027825 */ /* 0x001fca00078e0206 */
[----:B--2---:R-:W-:Y:S01]  /*04c0*/  STG.E desc[UR4][R2.64], R5 ;  /* 0x0000000502007986 */ /* 0x004fe2000c101904 */
[----:B------:R-:W-:Y:S05]  /*04d0*/  EXIT ;  /* 0x000000000000794d */ /* 0x000fea0003800000 */
.L_x_3:
[----:B-1----:R-:W0:Y:S01]  /*04e0*/  LDC.64 R4, c[0x0][0x380] ;  /* 0x0000e000ff047b82 */ /* 0x002e220000000a00 */
[----:B------:R-:W-:-:S05]  /*04f0*/  SHF.R.U32.HI R6, RZ, 0x2, R0 ;  /* 0x00000002ff067819 */ /* 0x000fca0000011600 */
[----:B------:R-:W-:-:S05]  /*0500*/  IMAD R6, R6, R3, R2 ;  /* 0x0000000306067224 */ /* 0x000fca00078e0202 */
[----:B------:R-:W-:-:S05]  /*0510*/  LEA R7, R6, 0x1, 0x1 ;  /* 0x0000000106077811 */ /* 0x000fca00078e08ff */
[----:B0-----:R-:W-:Y:S02]  /*0520*/  IMAD.WIDE R4, R7, 0x4, R4 ;  /* 0x0000000407047825 */ /* 0x001fe400078e0204 */
[----:B------:R-:W0:Y:S04]  /*0530*/  LDC.64 R6, c[0x0][0x388] ;  /* 0x0000e200ff067b82 */ /* 0x000e280000000a00 */
[----:B------:R-:W2:Y:S01]  /*0540*/  LDG.E R5, desc[UR4][R4.64] ;  /* 0x0000000404057981 */ /* 0x000ea2000c1e1900 */
[----:B------:R-:W-:-:S05]  /*0550*/  IMAD R3, R0, R3, RZ ;  /* 0x0000000300037224 */ /* 0x000fca00078e02ff */
[----:B------:R-:W-:-:S05]  /*0560*/  LEA.HI.SX32 R3, R3, R2, 0x1f ;  /* 0x0000000203037211 */ /* 0x000fca00078ffaff */
[----:B0-----:R-:W-:-:S05]  /*0570*/  IMAD.WIDE R6, R3, 0x4, R6 ;  /* 0x0000000403067825 */ /* 0x001fca00078e0206 */
[----:B--2---:R-:W-:Y:S01]  /*0580*/  STG.E desc[UR4][R6.64], R5 ;  /* 0x0000000506007986 */ /* 0x004fe2000c101904 */
[----:B------:R-:W-:Y:S05]  /*0590*/  EXIT ;  /* 0x000000000000794d */ /* 0x000fea0003800000 */
.L_x_2:
[----:B-1----:R-:W0:Y:S01]  /*05a0*/  LDC.64 R4, c[0x0][0x380] ;  /* 0x0000e000ff047b82 */ /* 0x002e220000000a00 */
[----:B------:R-:W-:-:S05]  /*05b0*/  SHF.R.U32.HI R6, RZ, 0x2, R0 ;  /* 0x00000002ff067819 */ /* 0x000fca0000011600 */
[----:B------:R-:W-:-:S05]  /*05c0*/  IMAD R6, R6, R3, R2 ;  /* 0x0000000306067224 */ /* 0x000fca00078e0202 */
[----:B------:R-:W-:-:S05]  /*05d0*/  SHF.L.U32 R7, R6, 0x1, RZ ;  /* 0x0000000106077819 */ /* 0x000fca00000006ff */
        /* <DEDUP_REMOVED lines=9> */
.L_x_4:
[----:B------:R-:W-:-:S00]  /*0670*/  BRA `(.L_x_4) ;  /* 0xfffffffc00fc7947 */ /* 0x000fc0000383ffff */
[----:B------:R-:W-:-:S00]  /*0680*/  NOP ;  /* 0x0000000000007918 */ /* 0x000fc00000000000 */
[----:B------:R-:W-:-:S00]  /*0690*/  NOP ;  /* 0x0000000000007918 */ /* 0x000fc00000000000 */
[----:B------:R-:W-:-:S00]  /*06a0*/  NOP ;  /* 0x0000000000007918 */ /* 0x000fc00000000000 */
[----:B------:R-:W-:-:S00]  /*06b0*/  NOP ;  /* 0x0000000000007918 */ /* 0x000fc00000000000 */
[----:B------:R-:W-:-:S00]  /*06c0*/  NOP ;  /* 0x0000000000007918 */ /* 0x000fc00000000000 */
[----:B------:R-:W-:-:S00]  /*06d0*/  NOP ;  /* 0x0000000000007918 */ /* 0x000fc00000000000 */
[----:B------:R-:W-:-:S00]  /*06e0*/  NOP ;  /* 0x0000000000007918 */ /* 0x000fc00000000000 */
[----:B------:R-:W-:-:S00]  /*06f0*/  NOP ;  /* 0x0000000000007918 */ /* 0x000fc00000000000 */
.L_x_5:


//--------------------- .nv.shared.reserved.0     --------------------------
	.section	.nv.shared.reserved.0,"aw",@nobits
	.weak		__nv_reservedSMEM_offset_0_alias
	.size		__nv_reservedSMEM_offset_0_alias, 0, 64
	.other		__nv_reservedSMEM_offset_0_alias,@"STO_CUDA_RESERVED_SHARED STV_DEFAULT"
__nv_reservedSMEM_offset_0_alias:
	.zero		0
	.zero		64


//--------------------- .nv.constant0._Z12gpu_functionPiS_iii --------------------------
	.section	.nv.constant0._Z12gpu_functionPiS_iii,"a",@progbits
	.sectionflags	@""
	.align	4
.nv.constant0._Z12gpu_functionPiS_iii:
	.zero		924


//--------------------- SYMBOLS --------------------------

	.type		.nv.reservedSmem.offset0,@object
	.size		.nv.reservedSmem.offset0,0x4
